//
// Generated by NVIDIA NVVM Compiler
//
// Compiler Build ID: CL-36424714
// Cuda compilation tools, release 13.0, V13.0.88
// Based on NVVM 20.0.0
//

.version 9.0
.target sm_100
.address_size 64

	// .globl	_Z11reduceNomalPfS_

.visible .entry _Z11reduceNomalPfS_(
	.param .u64 .ptr .align 1 _Z11reduceNomalPfS__param_0,
	.param .u64 .ptr .align 1 _Z11reduceNomalPfS__param_1
)
{
	.reg .pred 	%p<5>;
	.reg .b32 	%r<12>;
	.reg .b32 	%f<5>;
	.reg .b64 	%rd<11>;

	ld.param.u64 	%rd4, [_Z11reduceNomalPfS__param_0];
	ld.param.u64 	%rd3, [_Z11reduceNomalPfS__param_1];
	cvta.to.global.u64 	%rd1, %rd4;
	mov.u32 	%r1, %tid.x;
	mov.u32 	%r2, %ntid.x;
	mov.u32 	%r3, %ctaid.x;
	mad.lo.s32 	%r4, %r2, %r3, %r1;
	setp.lt.u32 	%p1, %r2, 2;
	mul.wide.u32 	%rd5, %r4, 4;
	add.s64 	%rd2, %rd1, %rd5;
	@%p1 bra 	$L__BB0_5;
	mov.b32 	%r11, 1;
$L__BB0_2:
	shl.b32 	%r6, %r11, 1;
	add.s32 	%r8, %r6, -1;
	and.b32  	%r9, %r8, %r1;
	setp.ne.s32 	%p2, %r9, 0;
	@%p2 bra 	$L__BB0_4;
	add.s32 	%r10, %r11, %r4;
	mul.wide.u32 	%rd6, %r10, 4;
	add.s64 	%rd7, %rd1, %rd6;
	ld.global.f32 	%f1, [%rd7];
	ld.global.f32 	%f2, [%rd2];
	add.f32 	%f3, %f1, %f2;
	st.global.f32 	[%rd2], %f3;
$L__BB0_4:
	bar.sync 	0;
	setp.lt.u32 	%p3, %r6, %r2;
	mov.u32 	%r11, %r6;
	@%p3 bra 	$L__BB0_2;
$L__BB0_5:
	setp.ne.s32 	%p4, %r1, 0;
	@%p4 bra 	$L__BB0_7;
	ld.global.f32 	%f4, [%rd2];
	cvta.to.global.u64 	%rd8, %rd3;
	mul.wide.u32 	%rd9, %r3, 4;
	add.s64 	%rd10, %rd8, %rd9;
	st.global.f32 	[%rd10], %f4;
$L__BB0_7:
	ret;

}


// ===== COMPILED SASS (sm_100) =====

	.target	sm_100

	.elftype	@"ET_EXEC"


//--------------------- .note.nv.tkinfo           --------------------------
	.section	.note.nv.tkinfo,"",@"SHT_NOTE"
	.sectionflags	@"SHF_NOTE_NV_TKINFO"
	.tkinfo
        /*0018*/ 	.word	0x00000002
        /*0030*/ 	.string	""
        /*0030*/ 	.string	"ptxas"
        /*0030*/ 	.string	"Cuda compilation tools, release 13.0, V13.0.88"
        /*0030*/ 	.string	"Build cuda_13.0.r13.0/compiler.36424714_0"
        /*0030*/ 	.string	"-arch sm_100 -m 64 "



//--------------------- .note.nv.cuinfo           --------------------------
	.section	.note.nv.cuinfo,"",@"SHT_NOTE"
	.sectionflags	@"SHF_NOTE_NV_CUINFO"
        /*0018*/ 	.short	0x0002
        /*001a*/ 	.short	0x0064
        /*001c*/ 	.short	0x0082
	.zero		2


//--------------------- .nv.info                  --------------------------
	.section	.nv.info,"",@"SHT_CUDA_INFO"
	.align	4


	//----- nvinfo : EIATTR_REGCOUNT
	.align		4
        /*0000*/ 	.byte	0x04, 0x2f
        /*0002*/ 	.short	(.L_1 - .L_0)
	.align		4
.L_0:
        /*0004*/ 	.word	index@(_Z11reduceNomalPfS_)
        /*0008*/ 	.word	0x00000010


	//----- nvinfo : EIATTR_FRAME_SIZE
	.align		4
.L_1:
        /*000c*/ 	.byte	0x04, 0x11
        /*000e*/ 	.short	(.L_3 - .L_2)
	.align		4
.L_2:
        /*0010*/ 	.word	index@(_Z11reduceNomalPfS_)
        /*0014*/ 	.word	0x00000000


	//----- nvinfo : EIATTR_MIN_STACK_SIZE
	.align		4
.L_3:
        /*0018*/ 	.byte	0x04, 0x12
        /*001a*/ 	.short	(.L_5 - .L_4)
	.align		4
.L_4:
        /*001c*/ 	.word	index@(_Z11reduceNomalPfS_)
        /*0020*/ 	.word	0x00000000
.L_5:


//--------------------- .nv.compat                --------------------------
	.section	.nv.compat,"",@"SHT_CUDA_COMPAT_INFO"
	.align	4
        /*0000*/ 	.byte	0x02, 0x09, 0x00, 0x00, 0x02, 0x02, 0x01, 0x00, 0x02, 0x05, 0x05, 0x00, 0x03, 0x07, 0x01, 0x01
        /*0010*/ 	.byte	0x02, 0x03, 0x00, 0x00, 0x02, 0x06, 0x01, 0x00, 0x04, 0x0b, 0x08, 0x00, 0x09, 0x00, 0x00, 0x00
        /*0020*/ 	.byte	0x00, 0x00, 0x00, 0x00


//--------------------- .nv.info._Z11reduceNomalPfS_ --------------------------
	.section	.nv.info._Z11reduceNomalPfS_,"",@"SHT_CUDA_INFO"
	.sectionflags	@""
	.align	4


	//----- nvinfo : EIATTR_CUDA_API_VERSION
	.align		4
        /*0000*/ 	.byte	0x04, 0x37
        /*0002*/ 	.short	(.L_7 - .L_6)
.L_6:
        /*0004*/ 	.word	0x00000082


	//----- nvinfo : EIATTR_KPARAM_INFO
	.align		4
.L_7:
        /*0008*/ 	.byte	0x04, 0x17
        /*000a*/ 	.short	(.L_9 - .L_8)
.L_8:
        /*000c*/ 	.word	0x00000000
        /*0010*/ 	.short	0x0001
        /*0012*/ 	.short	0x0008
        /*0014*/ 	.byte	0x00, 0xf5, 0x21, 0x00


	//----- nvinfo : EIATTR_KPARAM_INFO
	.align		4
.L_9:
        /*0018*/ 	.byte	0x04, 0x17
        /*001a*/ 	.short	(.L_11 - .L_10)
.L_10:
        /*001c*/ 	.word	0x00000000
        /*0020*/ 	.short	0x0000
        /*0022*/ 	.short	0x0000
        /*0024*/ 	.byte	0x00, 0xf5, 0x21, 0x00


	//----- nvinfo : EIATTR_SPARSE_MMA_MASK
	.align		4
.L_11:
        /*0028*/ 	.byte	0x03, 0x50
        /*002a*/ 	.short	0x0000


	//----- nvinfo : EIATTR_MAXREG_COUNT
	.align		4
        /*002c*/ 	.byte	0x03, 0x1b
        /*002e*/ 	.short	0x00ff


	//----- nvinfo : EIATTR_NUM_BARRIERS
	.align		4
        /*0030*/ 	.byte	0x02, 0x4c
        /*0032*/ 	.byte	0x01
	.zero		1


	//----- nvinfo : EIATTR_MERCURY_ISA_VERSION
	.align		4
        /*0034*/ 	.byte	0x03, 0x5f
        /*0036*/ 	.short	0x0101


	//----- nvinfo : EIATTR_VRC_CTA_INIT_COUNT
	.align		4
        /*0038*/ 	.byte	0x02, 0x4a
	.zero		1
	.zero		1


	//----- nvinfo : EIATTR_EXIT_INSTR_OFFSETS
	.align		4
        /*003c*/ 	.byte	0x04, 0x1c
        /*003e*/ 	.short	(.L_13 - .L_12)


	//   ....[0]....
.L_12:
        /*0040*/ 	.word	0x000001d0


	//   ....[1]....
        /*0044*/ 	.word	0x00000220


	//----- nvinfo : EIATTR_CRS_STACK_SIZE
	.align		4
.L_13:
        /*0048*/ 	.byte	0x04, 0x1e
        /*004a*/ 	.short	(.L_15 - .L_14)
.L_14:
        /*004c*/ 	.word	0x00000000


	//----- nvinfo : EIATTR_CBANK_PARAM_SIZE
	.align		4
.L_15:
        /*0050*/ 	.byte	0x03, 0x19
        /*0052*/ 	.short	0x0010


	//----- nvinfo : EIATTR_PARAM_CBANK
	.align		4
        /*0054*/ 	.byte	0x04, 0x0a
        /*0056*/ 	.short	(.L_17 - .L_16)
	.align		4
.L_16:
        /*0058*/ 	.word	index@(.nv.constant0._Z11reduceNomalPfS_)
        /*005c*/ 	.short	0x0380
        /*005e*/ 	.short	0x0010


	//----- nvinfo : EIATTR_SW_WAR
	.align		4
.L_17:
        /*0060*/ 	.byte	0x04, 0x36
        /*0062*/ 	.short	(.L_19 - .L_18)
.L_18:
        /*0064*/ 	.word	0x00000008
.L_19:


//--------------------- .nv.callgraph             --------------------------
	.section	.nv.callgraph,"",@"SHT_CUDA_CALLGRAPH"
	.align	4
	.sectionentsize	8
	.align		4
        /*0000*/ 	.word	0x00000000
	.align		4
        /*0004*/ 	.word	0xffffffff
	.align		4
        /*0008*/ 	.word	0x00000000
	.align		4
        /*000c*/ 	.word	0xfffffffe
	.align		4
        /*0010*/ 	.word	0x00000000
	.align		4
        /*0014*/ 	.word	0xfffffffd
	.align		4
        /*0018*/ 	.word	0x00000000
	.align		4
        /*001c*/ 	.word	0xfffffffc


//--------------------- .text._Z11reduceNomalPfS_ --------------------------
	.section	.text._Z11reduceNomalPfS_,"ax",@progbits
	.align	128
        .global         _Z11reduceNomalPfS_
        .type           _Z11reduceNomalPfS_,@function
        .size           _Z11reduceNomalPfS_,(.L_x_5 - _Z11reduceNomalPfS_)
        .other          _Z11reduceNomalPfS_,@"STO_CUDA_ENTRY STV_DEFAULT"
_Z11reduceNomalPfS_:
.text._Z11reduceNomalPfS_:
[----:B------:R-:W-:Y:S01]  /*0000*/  LDC R1, c[0x0][0x37c] ;  /* 0x0000df00ff017b82 */ /* 0x000fe20000000800 */
[----:B------:R-:W0:Y:S01]  /*0010*/  S2R R0, SR_TID.X ;  /* 0x0000000000007919 */ /* 0x000e220000002100 */
[----:B------:R-:W1:Y:S06]  /*0020*/  LDCU UR7, c[0x0][0x360] ;  /* 0x00006c00ff0777ac */ /* 0x000e6c0008000800 */
[----:B------:R-:W2:Y:S01]  /*0030*/  LDC.64 R2, c[0x0][0x380] ;  /* 0x0000e000ff027b82 */ /* 0x000ea20000000a00 */
[----:B------:R-:W0:Y:S01]  /*0040*/  S2R R13, SR_CTAID.X ;  /* 0x00000000000d7919 */ /* 0x000e220000002500 */
[----:B------:R-:W3:Y:S01]  /*0050*/  LDCU.64 UR8, c[0x0][0x358] ;  /* 0x00006b00ff0877ac */ /* 0x000ee20008000a00 */
[----:B-1----:R-:W-:-:S02]  /*0060*/  UISETP.GE.U32.AND UP0, UPT, UR7, 0x2, UPT ;  /* 0x000000020700788c */ /* 0x002fc4000bf06070 */
[----:B0-----:R-:W-:-:S04]  /*0070*/  IMAD R9, R13, UR7, R0 ;  /* 0x000000070d097c24 */ /* 0x001fc8000f8e0200 */
[----:B--2---:R-:W-:-:S03]  /*0080*/  IMAD.WIDE.U32 R2, R9, 0x4, R2 ;  /* 0x0000000409027825 */ /* 0x004fc600078e0002 */
[----:B---3--:R-:W-:Y:S05]  /*0090*/  BRA.U !UP0, `(.L_x_0) ;  /* 0x0000000108487547 */ /* 0x008fea000b800000 */
[----:B------:R-:W0:Y:S01]  /*00a0*/  LDC.64 R6, c[0x0][0x380] ;  /* 0x0000e000ff067b82 */ /* 0x000e220000000a00 */
[----:B------:R-:W-:-:S05]  /*00b0*/  UMOV UR4, 0x1 ;  /* 0x0000000100047882 */ /* 0x000fca0000000000 */
.L_x_3:
[----:B------:R-:W-:Y:S01]  /*00c0*/  USHF.L.U32 UR5, UR4, 0x1, URZ ;  /* 0x0000000104057899 */ /* 0x000fe200080006ff */
[----:B------:R-:W-:Y:S03]  /*00d0*/  BSSY.RECONVERGENT B0, `(.L_x_1) ;  /* 0x000000a000007945 */ /* 0x000fe60003800200 */
[----:B------:R-:W-:-:S06]  /*00e0*/  UIADD3 UR6, UPT, UPT, UR5, -0x1, URZ ;  /* 0xffffffff05067890 */ /* 0x000fcc000fffe0ff */
[----:B------:R-:W-:-:S13]  /*00f0*/  LOP3.LUT P0, RZ, R0, UR6, RZ, 0xc0, !PT ;  /* 0x0000000600ff7c12 */ /* 0x000fda000f80c0ff */
[----:B-1----:R-:W-:Y:S05]  /*0100*/  @P0 BRA `(.L_x_2) ;  /* 0x0000000000180947 */ /* 0x002fea0003800000 */
[----:B------:R-:W-:Y:S01]  /*0110*/  IADD3 R5, PT, PT, R9, UR4, RZ ;  /* 0x0000000409057c10 */ /* 0x000fe2000fffe0ff */
[----:B------:R-:W2:Y:S04]  /*0120*/  LDG.E R11, desc[UR8][R2.64] ;  /* 0x00000008020b7981 */ /* 0x000ea8000c1e1900 */
[----:B0-----:R-:W-:-:S06]  /*0130*/  IMAD.WIDE.U32 R4, R5, 0x4, R6 ;  /* 0x0000000405047825 */ /* 0x001fcc00078e0006 */
[----:B------:R-:W2:Y:S02]  /*0140*/  LDG.E R4, desc[UR8][R4.64] ;  /* 0x0000000804047981 */ /* 0x000ea4000c1e1900 */
[----:B--2---:R-:W-:-:S05]  /*0150*/  FADD R11, R4, R11 ;  /* 0x0000000b040b7221 */ /* 0x004fca0000000000 */
[----:B------:R1:W-:Y:S02]  /*0160*/  STG.E desc[UR8][R2.64], R11 ;  /* 0x0000000b02007986 */ /* 0x0003e4000c101908 */
.L_x_2:
[----:B------:R-:W-:Y:S05]  /*0170*/  BSYNC.RECONVERGENT B0 ;  /* 0x0000000000007941 */ /* 0x000fea0003800200 */
.L_x_1:
[----:B------:R-:W-:Y:S01]  /*0180*/  BAR.SYNC.DEFER_BLOCKING 0x0 ;  /* 0x0000000000007b1d */ /* 0x000fe20000010000 */
[----:B------:R-:W-:-:S05]  /*0190*/  UISETP.GE.U32.AND UP0, UPT, UR5, UR7, UPT ;  /* 0x000000070500728c */ /* 0x000fca000bf06070 */
[----:B------:R-:W-:-:S04]  /*01a0*/  UMOV UR4, UR5 ;  /* 0x0000000500047c82 */ /* 0x000fc80008000000 */
[----:B------:R-:W-:Y:S05]  /*01b0*/  BRA.U !UP0, `(.L_x_3) ;  /* 0xfffffffd08c07547 */ /* 0x000fea000b83ffff */
.L_x_0:
[----:B------:R-:W-:-:S13]  /*01c0*/  ISETP.NE.AND P0, PT, R0, RZ, PT ;  /* 0x000000ff0000720c */ /* 0x000fda0003f05270 */
[----:B------:R-:W-:Y:S05]  /*01d0*/  @P0 EXIT ;  /* 0x000000000000094d */ /* 0x000fea0003800000 */
[----:B-1----:R-:W2:Y:S01]  /*01e0*/  LDG.E R3, desc[UR8][R2.64] ;  /* 0x0000000802037981 */ /* 0x002ea2000c1e1900 */
[----:B------:R-:W1:Y:S02]  /*01f0*/  LDC.64 R4, c[0x0][0x388] ;  /* 0x0000e200ff047b82 */ /* 0x000e640000000a00 */
[----:B-1----:R-:W-:-:S05]  /*0200*/  IMAD.WIDE.U32 R4, R13, 0x4, R4 ;  /* 0x000000040d047825 */ /* 0x002fca00078e0004 */
[----:B--2---:R-:W-:Y:S01]  /*0210*/  STG.E desc[UR8][R4.64], R3 ;  /* 0x0000000304007986 */ /* 0x004fe2000c101908 */
[----:B------:R-:W-:Y:S05]  /*0220*/  EXIT ;  /* 0x000000000000794d */ /* 0x000fea0003800000 */
.L_x_4:
[----:B------:R-:W-:-:S00]  /*0230*/  BRA `(.L_x_4) ;  /* 0xfffffffc00fc7947 */ /* 0x000fc0000383ffff */
[----:B------:R-:W-:-:S00]  /*0240*/  NOP ;  /* 0x0000000000007918 */ /* 0x000fc00000000000 */
        /* <DEDUP_REMOVED lines=11> */
.L_x_5:


//--------------------- .nv.shared.reserved.0     --------------------------
	.section	.nv.shared.reserved.0,"aw",@nobits
	.weak		__nv_reservedSMEM_offset_0_alias
	.size		__nv_reservedSMEM_offset_0_alias, 0, 64
	.other		__nv_reservedSMEM_offset_0_alias,@"STO_CUDA_RESERVED_SHARED STV_DEFAULT"
__nv_reservedSMEM_offset_0_alias:
	.zero		0
	.zero		64


//--------------------- .nv.constant0._Z11reduceNomalPfS_ --------------------------
	.section	.nv.constant0._Z11reduceNomalPfS_,"a",@progbits
	.sectionflags	@""
	.align	4
.nv.constant0._Z11reduceNomalPfS_:
	.zero		912


//--------------------- SYMBOLS --------------------------

	.type		.nv.reservedSmem.offset0,@object
	.size		.nv.reservedSmem.offset0,0x4
